//
// Generated by NVIDIA NVVM Compiler
//
// Compiler Build ID: CL-36424714
// Cuda compilation tools, release 13.0, V13.0.88
// Based on NVVM 20.0.0
//

.version 9.0
.target sm_100
.address_size 64

	// .globl	_Z3sumPfS_
.extern .shared .align 16 .b8 temp[];

.visible .entry _Z3sumPfS_(
	.param .u64 .ptr .align 1 _Z3sumPfS__param_0,
	.param .u64 .ptr .align 1 _Z3sumPfS__param_1
)
{
	.reg .pred 	%p<13>;
	.reg .b32 	%r<27>;
	.reg .b32 	%f<17>;
	.reg .b64 	%rd<7>;

	ld.param.u64 	%rd2, [_Z3sumPfS__param_0];
	ld.param.u64 	%rd1, [_Z3sumPfS__param_1];
	cvta.to.global.u64 	%rd3, %rd2;
	mov.u32 	%r1, %tid.x;
	mov.u32 	%r9, %ctaid.x;
	mov.u32 	%r2, %ntid.x;
	mad.lo.s32 	%r10, %r9, %r2, %r1;
	mul.wide.u32 	%rd4, %r10, 4;
	add.s64 	%rd5, %rd3, %rd4;
	ld.global.f32 	%f2, [%rd5];
	mov.b32 	%r11, %f2;
	shfl.sync.bfly.b32	%r12|%p1, %r11, 1, 31, -1;
	mov.b32 	%f3, %r12;
	add.f32 	%f4, %f2, %f3;
	mov.b32 	%r13, %f4;
	shfl.sync.bfly.b32	%r14|%p2, %r13, 2, 31, -1;
	mov.b32 	%f5, %r14;
	add.f32 	%f6, %f4, %f5;
	mov.b32 	%r15, %f6;
	shfl.sync.bfly.b32	%r16|%p3, %r15, 4, 31, -1;
	mov.b32 	%f7, %r16;
	add.f32 	%f8, %f6, %f7;
	mov.b32 	%r17, %f8;
	shfl.sync.bfly.b32	%r18|%p4, %r17, 8, 31, -1;
	mov.b32 	%f9, %r18;
	add.f32 	%f10, %f8, %f9;
	mov.b32 	%r19, %f10;
	shfl.sync.bfly.b32	%r20|%p5, %r19, 16, 31, -1;
	mov.b32 	%f11, %r20;
	add.f32 	%f1, %f10, %f11;
	shr.u32 	%r3, %r1, 5;
	and.b32  	%r4, %r1, 31;
	setp.ne.s32 	%p6, %r4, 0;
	shl.b32 	%r21, %r3, 2;
	mov.u32 	%r22, temp;
	add.s32 	%r5, %r22, %r21;
	@%p6 bra 	$L__BB0_2;
	st.shared.f32 	[%r5], %f1;
$L__BB0_2:
	setp.lt.u32 	%p7, %r2, 64;
	@%p7 bra 	$L__BB0_7;
	shr.u32 	%r26, %r2, 6;
$L__BB0_4:
	setp.ne.s32 	%p8, %r4, 0;
	bar.sync 	0;
	setp.ge.u32 	%p9, %r3, %r26;
	or.pred  	%p10, %p8, %p9;
	@%p10 bra 	$L__BB0_6;
	shl.b32 	%r24, %r26, 2;
	add.s32 	%r25, %r5, %r24;
	ld.shared.f32 	%f12, [%r25];
	ld.shared.f32 	%f13, [%r5];
	add.f32 	%f14, %f12, %f13;
	st.shared.f32 	[%r5], %f14;
$L__BB0_6:
	shr.u32 	%r8, %r26, 1;
	setp.gt.u32 	%p11, %r26, 1;
	mov.u32 	%r26, %r8;
	@%p11 bra 	$L__BB0_4;
$L__BB0_7:
	setp.ne.s32 	%p12, %r1, 0;
	@%p12 bra 	$L__BB0_9;
	ld.shared.f32 	%f15, [temp];
	cvta.to.global.u64 	%rd6, %rd1;
	atom.global.add.f32 	%f16, [%rd6], %f15;
$L__BB0_9:
	ret;

}


// ===== COMPILED SASS (sm_100) =====

	.target	sm_100

	.elftype	@"ET_EXEC"


//--------------------- .note.nv.tkinfo           --------------------------
	.section	.note.nv.tkinfo,"",@"SHT_NOTE"
	.sectionflags	@"SHF_NOTE_NV_TKINFO"
	.tkinfo
        /*0018*/ 	.word	0x00000002
        /*0030*/ 	.string	""
        /*0030*/ 	.string	"ptxas"
        /*0030*/ 	.string	"Cuda compilation tools, release 13.0, V13.0.88"
        /*0030*/ 	.string	"Build cuda_13.0.r13.0/compiler.36424714_0"
        /*0030*/ 	.string	"-arch sm_100 -m 64 "



//--------------------- .note.nv.cuinfo           --------------------------
	.section	.note.nv.cuinfo,"",@"SHT_NOTE"
	.sectionflags	@"SHF_NOTE_NV_CUINFO"
        /*0018*/ 	.short	0x0002
        /*001a*/ 	.short	0x0064
        /*001c*/ 	.short	0x0082
	.zero		2


//--------------------- .nv.info                  --------------------------
	.section	.nv.info,"",@"SHT_CUDA_INFO"
	.align	4


	//----- nvinfo : EIATTR_REGCOUNT
	.align		4
        /*0000*/ 	.byte	0x04, 0x2f
        /*0002*/ 	.short	(.L_1 - .L_0)
	.align		4
.L_0:
        /*0004*/ 	.word	index@(_Z3sumPfS_)
        /*0008*/ 	.word	0x0000000e


	//----- nvinfo : EIATTR_FRAME_SIZE
	.align		4
.L_1:
        /*000c*/ 	.byte	0x04, 0x11
        /*000e*/ 	.short	(.L_3 - .L_2)
	.align		4
.L_2:
        /*0010*/ 	.word	index@(_Z3sumPfS_)
        /*0014*/ 	.word	0x00000000


	//----- nvinfo : EIATTR_MIN_STACK_SIZE
	.align		4
.L_3:
        /*0018*/ 	.byte	0x04, 0x12
        /*001a*/ 	.short	(.L_5 - .L_4)
	.align		4
.L_4:
        /*001c*/ 	.word	index@(_Z3sumPfS_)
        /*0020*/ 	.word	0x00000000
.L_5:


//--------------------- .nv.compat                --------------------------
	.section	.nv.compat,"",@"SHT_CUDA_COMPAT_INFO"
	.align	4
        /*0000*/ 	.byte	0x02, 0x09, 0x00, 0x00, 0x02, 0x02, 0x01, 0x00, 0x02, 0x05, 0x05, 0x00, 0x03, 0x07, 0x01, 0x01
        /*0010*/ 	.byte	0x02, 0x03, 0x00, 0x00, 0x02, 0x06, 0x01, 0x00, 0x04, 0x0b, 0x08, 0x00, 0x09, 0x00, 0x00, 0x00
        /*0020*/ 	.byte	0x00, 0x00, 0x00, 0x00


//--------------------- .nv.info._Z3sumPfS_       --------------------------
	.section	.nv.info._Z3sumPfS_,"",@"SHT_CUDA_INFO"
	.sectionflags	@""
	.align	4


	//----- nvinfo : EIATTR_CUDA_API_VERSION
	.align		4
        /*0000*/ 	.byte	0x04, 0x37
        /*0002*/ 	.short	(.L_7 - .L_6)
.L_6:
        /*0004*/ 	.word	0x00000082


	//----- nvinfo : EIATTR_KPARAM_INFO
	.align		4
.L_7:
        /*0008*/ 	.byte	0x04, 0x17
        /*000a*/ 	.short	(.L_9 - .L_8)
.L_8:
        /*000c*/ 	.word	0x00000000
        /*0010*/ 	.short	0x0001
        /*0012*/ 	.short	0x0008
        /*0014*/ 	.byte	0x00, 0xf5, 0x21, 0x00


	//----- nvinfo : EIATTR_KPARAM_INFO
	.align		4
.L_9:
        /*0018*/ 	.byte	0x04, 0x17
        /*001a*/ 	.short	(.L_11 - .L_10)
.L_10:
        /*001c*/ 	.word	0x00000000
        /*0020*/ 	.short	0x0000
        /*0022*/ 	.short	0x0000
        /*0024*/ 	.byte	0x00, 0xf5, 0x21, 0x00


	//----- nvinfo : EIATTR_SPARSE_MMA_MASK
	.align		4
.L_11:
        /*0028*/ 	.byte	0x03, 0x50
        /*002a*/ 	.short	0x0000


	//----- nvinfo : EIATTR_MAXREG_COUNT
	.align		4
        /*002c*/ 	.byte	0x03, 0x1b
        /*002e*/ 	.short	0x00ff


	//----- nvinfo : EIATTR_NUM_BARRIERS
	.align		4
        /*0030*/ 	.byte	0x02, 0x4c
        /*0032*/ 	.byte	0x01
	.zero		1


	//----- nvinfo : EIATTR_MERCURY_ISA_VERSION
	.align		4
        /*0034*/ 	.byte	0x03, 0x5f
        /*0036*/ 	.short	0x0101


	//----- nvinfo : EIATTR_COOP_GROUP_MASK_REGIDS
	.align		4
        /*0038*/ 	.byte	0x04, 0x29
        /*003a*/ 	.short	(.L_13 - .L_12)


	//   ....[0]....
.L_12:
        /*003c*/ 	.word	0xffffffff


	//   ....[1]....
        /*0040*/ 	.word	0xffffffff


	//   ....[2]....
        /*0044*/ 	.word	0xffffffff


	//   ....[3]....
        /*0048*/ 	.word	0xffffffff


	//   ....[4]....
        /*004c*/ 	.word	0xffffffff


	//----- nvinfo : EIATTR_COOP_GROUP_INSTR_OFFSETS
	.align		4
.L_13:
        /*0050*/ 	.byte	0x04, 0x28
        /*0052*/ 	.short	(.L_15 - .L_14)


	//   ....[0]....
.L_14:
        /*0054*/ 	.word	0x000000f0


	//   ....[1]....
        /*0058*/ 	.word	0x00000120


	//   ....[2]....
        /*005c*/ 	.word	0x00000140


	//   ....[3]....
        /*0060*/ 	.word	0x00000170


	//   ....[4]....
        /*0064*/ 	.word	0x00000190


	//----- nvinfo : EIATTR_VRC_CTA_INIT_COUNT
	.align		4
.L_15:
        /*0068*/ 	.byte	0x02, 0x4a
	.zero		1
	.zero		1


	//----- nvinfo : EIATTR_EXIT_INSTR_OFFSETS
	.align		4
        /*006c*/ 	.byte	0x04, 0x1c
        /*006e*/ 	.short	(.L_17 - .L_16)


	//   ....[0]....
.L_16:
        /*0070*/ 	.word	0x00000290


	//   ....[1]....
        /*0074*/ 	.word	0x00000300


	//----- nvinfo : EIATTR_CBANK_PARAM_SIZE
	.align		4
.L_17:
        /*0078*/ 	.byte	0x03, 0x19
        /*007a*/ 	.short	0x0010


	//----- nvinfo : EIATTR_PARAM_CBANK
	.align		4
        /*007c*/ 	.byte	0x04, 0x0a
        /*007e*/ 	.short	(.L_19 - .L_18)
	.align		4
.L_18:
        /*0080*/ 	.word	index@(.nv.constant0._Z3sumPfS_)
        /*0084*/ 	.short	0x0380
        /*0086*/ 	.short	0x0010


	//----- nvinfo : EIATTR_SW_WAR
	.align		4
.L_19:
        /*0088*/ 	.byte	0x04, 0x36
        /*008a*/ 	.short	(.L_21 - .L_20)
.L_20:
        /*008c*/ 	.word	0x00000008
.L_21:


//--------------------- .nv.callgraph             --------------------------
	.section	.nv.callgraph,"",@"SHT_CUDA_CALLGRAPH"
	.align	4
	.sectionentsize	8
	.align		4
        /*0000*/ 	.word	0x00000000
	.align		4
        /*0004*/ 	.word	0xffffffff
	.align		4
        /*0008*/ 	.word	0x00000000
	.align		4
        /*000c*/ 	.word	0xfffffffe
	.align		4
        /*0010*/ 	.word	0x00000000
	.align		4
        /*0014*/ 	.word	0xfffffffd
	.align		4
        /*0018*/ 	.word	0x00000000
	.align		4
        /*001c*/ 	.word	0xfffffffc


//--------------------- .text._Z3sumPfS_          --------------------------
	.section	.text._Z3sumPfS_,"ax",@progbits
	.align	128
        .global         _Z3sumPfS_
        .type           _Z3sumPfS_,@function
        .size           _Z3sumPfS_,(.L_x_3 - _Z3sumPfS_)
        .other          _Z3sumPfS_,@"STO_CUDA_ENTRY STV_DEFAULT"
_Z3sumPfS_:
.text._Z3sumPfS_:
[----:B------:R-:W-:Y:S01]  /*0000*/  LDC R1, c[0x0][0x37c] ;  /* 0x0000df00ff017b82 */ /* 0x000fe20000000800 */
[----:B------:R-:W0:Y:S07]  /*0010*/  S2R R6, SR_TID.X ;  /* 0x0000000000067919 */ /* 0x000e2e0000002100 */
[----:B------:R-:W0:Y:S01]  /*0020*/  S2UR UR4, SR_CTAID.X ;  /* 0x00000000000479c3 */ /* 0x000e220000002500 */
[----:B------:R-:W1:Y:S07]  /*0030*/  LDCU.64 UR6, c[0x0][0x358] ;  /* 0x00006b00ff0677ac */ /* 0x000e6e0008000a00 */
[----:B------:R-:W0:Y:S08]  /*0040*/  LDC R11, c[0x0][0x360] ;  /* 0x0000d800ff0b7b82 */ /* 0x000e300000000800 */
[----:B------:R-:W2:Y:S01]  /*0050*/  LDC.64 R2, c[0x0][0x380] ;  /* 0x0000e000ff027b82 */ /* 0x000ea20000000a00 */
[----:B0-----:R-:W-:-:S04]  /*0060*/  IMAD R5, R11, UR4, R6 ;  /* 0x000000040b057c24 */ /* 0x001fc8000f8e0206 */
[----:B--2---:R-:W-:-:S06]  /*0070*/  IMAD.WIDE.U32 R2, R5, 0x4, R2 ;  /* 0x0000000405027825 */ /* 0x004fcc00078e0002 */
[----:B-1----:R0:W2:Y:S01]  /*0080*/  LDG.E R2, desc[UR6][R2.64] ;  /* 0x0000000602027981 */ /* 0x0020a2000c1e1900 */
[----:B------:R-:W1:Y:S01]  /*0090*/  S2UR UR5, SR_CgaCtaId ;  /* 0x00000000000579c3 */ /* 0x000e620000008800 */
[----:B------:R-:W-:Y:S01]  /*00a0*/  UMOV UR4, 0x400 ;  /* 0x0000040000047882 */ /* 0x000fe20000000000 */
[----:B------:R-:W-:Y:S02]  /*00b0*/  ISETP.GE.U32.AND P2, PT, R11, 0x40, PT ;  /* 0x000000400b00780c */ /* 0x000fe40003f46070 */
[C---:B------:R-:W-:Y:S02]  /*00c0*/  ISETP.NE.AND P1, PT, R6.reuse, RZ, PT ;  /* 0x000000ff0600720c */ /* 0x040fe40003f25270 */
[----:B0-----:R-:W-:Y:S01]  /*00d0*/  LOP3.LUT P0, R3, R6, 0x1f, RZ, 0xc0, !PT ;  /* 0x0000001f06037812 */ /* 0x001fe2000780c0ff */
[----:B-1----:R-:W-:Y:S01]  /*00e0*/  ULEA UR4, UR5, UR4, 0x18 ;  /* 0x0000000405047291 */ /* 0x002fe2000f8ec0ff */
[----:B--2---:R-:W0:Y:S02]  /*00f0*/  SHFL.BFLY PT, R5, R2, 0x1, 0x1f ;  /* 0x0c201f0002057f89 */ /* 0x004e2400000e0000 */
[----:B0-----:R-:W-:Y:S01]  /*0100*/  FADD R5, R2, R5 ;  /* 0x0000000502057221 */ /* 0x001fe20000000000 */
[----:B------:R-:W-:-:S04]  /*0110*/  SHF.R.U32.HI R2, RZ, 0x5, R6 ;  /* 0x00000005ff027819 */ /* 0x000fc80000011606 */
[----:B------:R-:W0:Y:S02]  /*0120*/  SHFL.BFLY PT, R0, R5, 0x2, 0x1f ;  /* 0x0c401f0005007f89 */ /* 0x000e2400000e0000 */
[----:B0-----:R-:W-:-:S05]  /*0130*/  FADD R0, R5, R0 ;  /* 0x0000000005007221 */ /* 0x001fca0000000000 */
[----:B------:R-:W0:Y:S02]  /*0140*/  SHFL.BFLY PT, R7, R0, 0x4, 0x1f ;  /* 0x0c801f0000077f89 */ /* 0x000e2400000e0000 */
[----:B0-----:R-:W-:Y:S01]  /*0150*/  FADD R7, R0, R7 ;  /* 0x0000000700077221 */ /* 0x001fe20000000000 */
[----:B------:R-:W-:-:S04]  /*0160*/  LEA R0, R2, UR4, 0x2 ;  /* 0x0000000402007c11 */ /* 0x000fc8000f8e10ff */
[----:B------:R-:W0:Y:S02]  /*0170*/  SHFL.BFLY PT, R4, R7, 0x8, 0x1f ;  /* 0x0d001f0007047f89 */ /* 0x000e2400000e0000 */
[----:B0-----:R-:W-:-:S05]  /*0180*/  FADD R4, R7, R4 ;  /* 0x0000000407047221 */ /* 0x001fca0000000000 */
[----:B------:R-:W0:Y:S02]  /*0190*/  SHFL.BFLY PT, R9, R4, 0x10, 0x1f ;  /* 0x0e001f0004097f89 */ /* 0x000e2400000e0000 */
[----:B0-----:R-:W-:-:S05]  /*01a0*/  FADD R9, R4, R9 ;  /* 0x0000000904097221 */ /* 0x001fca0000000000 */
[----:B------:R0:W-:Y:S01]  /*01b0*/  @!P0 STS [R0], R9 ;  /* 0x0000000900008388 */ /* 0x0001e20000000800 */
[----:B------:R-:W-:Y:S05]  /*01c0*/  @!P2 BRA `(.L_x_0) ;  /* 0x000000000030a947 */ /* 0x000fea0003800000 */
[----:B------:R-:W-:-:S07]  /*01d0*/  SHF.R.U32.HI R5, RZ, 0x6, R11 ;  /* 0x00000006ff057819 */ /* 0x000fce000001160b */
.L_x_1:
[----:B------:R-:W-:Y:S01]  /*01e0*/  BAR.SYNC.DEFER_BLOCKING 0x0 ;  /* 0x0000000000007b1d */ /* 0x000fe20000010000 */
[----:B------:R-:W-:-:S04]  /*01f0*/  ISETP.GE.U32.AND P0, PT, R2, R5, PT ;  /* 0x000000050200720c */ /* 0x000fc80003f06070 */
[----:B------:R-:W-:-:S13]  /*0200*/  ISETP.NE.OR P0, PT, R3, RZ, P0 ;  /* 0x000000ff0300720c */ /* 0x000fda0000705670 */
[----:B------:R-:W-:Y:S01]  /*0210*/  @!P0 IMAD R4, R5, 0x4, R0 ;  /* 0x0000000405048824 */ /* 0x000fe200078e0200 */
[----:B------:R-:W-:Y:S05]  /*0220*/  @!P0 LDS R7, [R0] ;  /* 0x0000000000078984 */ /* 0x000fea0000000800 */
[----:B------:R-:W1:Y:S02]  /*0230*/  @!P0 LDS R4, [R4] ;  /* 0x0000000004048984 */ /* 0x000e640000000800 */
[----:B-1----:R-:W-:-:S05]  /*0240*/  @!P0 FADD R7, R4, R7 ;  /* 0x0000000704078221 */ /* 0x002fca0000000000 */
[----:B------:R1:W-:Y:S01]  /*0250*/  @!P0 STS [R0], R7 ;  /* 0x0000000700008388 */ /* 0x0003e20000000800 */
[----:B------:R-:W-:Y:S02]  /*0260*/  ISETP.GT.U32.AND P0, PT, R5, 0x1, PT ;  /* 0x000000010500780c */ /* 0x000fe40003f04070 */
[----:B------:R-:W-:-:S11]  /*0270*/  SHF.R.U32.HI R5, RZ, 0x1, R5 ;  /* 0x00000001ff057819 */ /* 0x000fd60000011605 */
[----:B-1----:R-:W-:Y:S05]  /*0280*/  @P0 BRA `(.L_x_1) ;  /* 0xfffffffc00d40947 */ /* 0x002fea000383ffff */
.L_x_0:
[----:B------:R-:W-:Y:S05]  /*0290*/  @P1 EXIT ;  /* 0x000000000000194d */ /* 0x000fea0003800000 */
[----:B------:R-:W1:Y:S01]  /*02a0*/  S2UR UR5, SR_CgaCtaId ;  /* 0x00000000000579c3 */ /* 0x000e620000008800 */
[----:B------:R-:W-:-:S07]  /*02b0*/  UMOV UR4, 0x400 ;  /* 0x0000040000047882 */ /* 0x000fce0000000000 */
[----:B------:R-:W2:Y:S01]  /*02c0*/  LDC.64 R2, c[0x0][0x388] ;  /* 0x0000e200ff027b82 */ /* 0x000ea20000000a00 */
[----:B-1----:R-:W-:-:S09]  /*02d0*/  ULEA UR4, UR5, UR4, 0x18 ;  /* 0x0000000405047291 */ /* 0x002fd2000f8ec0ff */
[----:B------:R-:W2:Y:S04]  /*02e0*/  LDS R5, [UR4] ;  /* 0x00000004ff057984 */ /* 0x000ea80008000800 */
[----:B--2---:R-:W-:Y:S01]  /*02f0*/  REDG.E.ADD.F32.FTZ.RN.STRONG.GPU desc[UR6][R2.64], R5 ;  /* 0x00000005020079a6 */ /* 0x004fe2000c12f306 */
[----:B------:R-:W-:Y:S05]  /*0300*/  EXIT ;  /* 0x000000000000794d */ /* 0x000fea0003800000 */
.L_x_2:
[----:B------:R-:W-:-:S00]  /*0310*/  BRA `(.L_x_2) ;  /* 0xfffffffc00fc7947 */ /* 0x000fc0000383ffff */
[----:B------:R-:W-:-:S00]  /*0320*/  NOP ;  /* 0x0000000000007918 */ /* 0x000fc00000000000 */
        /* <DEDUP_REMOVED lines=13> */
.L_x_3:


//--------------------- .nv.shared._Z3sumPfS_     --------------------------
	.section	.nv.shared._Z3sumPfS_,"aw",@nobits
	.sectionflags	@""
	.align	16
	.zero		1024


//--------------------- .nv.shared.reserved.0     --------------------------
	.section	.nv.shared.reserved.0,"aw",@nobits
	.weak		__nv_reservedSMEM_offset_0_alias
	.size		__nv_reservedSMEM_offset_0_alias, 0, 64
	.other		__nv_reservedSMEM_offset_0_alias,@"STO_CUDA_RESERVED_SHARED STV_DEFAULT"
__nv_reservedSMEM_offset_0_alias:
	.zero		0
	.zero		64


//--------------------- .nv.constant0._Z3sumPfS_  --------------------------
	.section	.nv.constant0._Z3sumPfS_,"a",@progbits
	.sectionflags	@""
	.align	4
.nv.constant0._Z3sumPfS_:
	.zero		912


//--------------------- SYMBOLS --------------------------

	.type		.nv.reservedSmem.offset0,@object
	.size		.nv.reservedSmem.offset0,0x4
	.type		.nv.reservedSmem.cap,@object
	.size		.nv.reservedSmem.cap,0x4
